//
// Generated by NVIDIA NVVM Compiler
//
// Compiler Build ID: CL-36424714
// Cuda compilation tools, release 13.0, V13.0.88
// Based on NVVM 20.0.0
//

.version 9.0
.target sm_100
.address_size 64

	// .globl	concat_bwd_f32

.visible .entry concat_bwd_f32(
	.param .u64 concat_bwd_f32_param_0,
	.param .u64 .ptr .align 1 concat_bwd_f32_param_1,
	.param .u64 .ptr .align 1 concat_bwd_f32_param_2
)
{
	.reg .pred 	%p<2>;
	.reg .b32 	%r<5>;
	.reg .b32 	%f<4>;
	.reg .b64 	%rd<10>;

	ld.param.u64 	%rd4, [concat_bwd_f32_param_0];
	ld.param.u64 	%rd2, [concat_bwd_f32_param_1];
	ld.param.u64 	%rd3, [concat_bwd_f32_param_2];
	mov.u32 	%r1, %ctaid.x;
	mov.u32 	%r2, %ntid.x;
	mov.u32 	%r3, %tid.x;
	mad.lo.s32 	%r4, %r1, %r2, %r3;
	cvt.u64.u32 	%rd1, %r4;
	setp.le.u64 	%p1, %rd4, %rd1;
	@%p1 bra 	$L__BB0_2;
	cvta.to.global.u64 	%rd5, %rd2;
	cvta.to.global.u64 	%rd6, %rd3;
	shl.b64 	%rd7, %rd1, 2;
	add.s64 	%rd8, %rd5, %rd7;
	ld.global.f32 	%f1, [%rd8];
	add.s64 	%rd9, %rd6, %rd7;
	ld.global.f32 	%f2, [%rd9];
	add.f32 	%f3, %f1, %f2;
	st.global.f32 	[%rd9], %f3;
$L__BB0_2:
	ret;

}
	// .globl	concat_bwd_f64
.visible .entry concat_bwd_f64(
	.param .u64 concat_bwd_f64_param_0,
	.param .u64 .ptr .align 1 concat_bwd_f64_param_1,
	.param .u64 .ptr .align 1 concat_bwd_f64_param_2
)
{
	.reg .pred 	%p<2>;
	.reg .b32 	%r<5>;
	.reg .b64 	%rd<10>;
	.reg .b64 	%fd<4>;

	ld.param.u64 	%rd4, [concat_bwd_f64_param_0];
	ld.param.u64 	%rd2, [concat_bwd_f64_param_1];
	ld.param.u64 	%rd3, [concat_bwd_f64_param_2];
	mov.u32 	%r1, %ctaid.x;
	mov.u32 	%r2, %ntid.x;
	mov.u32 	%r3, %tid.x;
	mad.lo.s32 	%r4, %r1, %r2, %r3;
	cvt.u64.u32 	%rd1, %r4;
	setp.le.u64 	%p1, %rd4, %rd1;
	@%p1 bra 	$L__BB1_2;
	cvta.to.global.u64 	%rd5, %rd2;
	cvta.to.global.u64 	%rd6, %rd3;
	shl.b64 	%rd7, %rd1, 3;
	add.s64 	%rd8, %rd5, %rd7;
	ld.global.f64 	%fd1, [%rd8];
	add.s64 	%rd9, %rd6, %rd7;
	ld.global.f64 	%fd2, [%rd9];
	add.f64 	%fd3, %fd1, %fd2;
	st.global.f64 	[%rd9], %fd3;
$L__BB1_2:
	ret;

}


// ===== COMPILED SASS (sm_100) =====

	.target	sm_100

	.elftype	@"ET_EXEC"


//--------------------- .note.nv.tkinfo           --------------------------
	.section	.note.nv.tkinfo,"",@"SHT_NOTE"
	.sectionflags	@"SHF_NOTE_NV_TKINFO"
	.tkinfo
        /*0018*/ 	.word	0x00000002
        /*0030*/ 	.string	""
        /*0030*/ 	.string	"ptxas"
        /*0030*/ 	.string	"Cuda compilation tools, release 13.0, V13.0.88"
        /*0030*/ 	.string	"Build cuda_13.0.r13.0/compiler.36424714_0"
        /*0030*/ 	.string	"-arch sm_100 -m 64 "



//--------------------- .note.nv.cuinfo           --------------------------
	.section	.note.nv.cuinfo,"",@"SHT_NOTE"
	.sectionflags	@"SHF_NOTE_NV_CUINFO"
        /*0018*/ 	.short	0x0002
        /*001a*/ 	.short	0x0064
        /*001c*/ 	.short	0x0082
	.zero		2


//--------------------- .nv.info                  --------------------------
	.section	.nv.info,"",@"SHT_CUDA_INFO"
	.align	4


	//----- nvinfo : EIATTR_REGCOUNT
	.align		4
        /*0000*/ 	.byte	0x04, 0x2f
        /*0002*/ 	.short	(.L_1 - .L_0)
	.align		4
.L_0:
        /*0004*/ 	.word	index@(concat_bwd_f32)
        /*0008*/ 	.word	0x0000000a


	//----- nvinfo : EIATTR_FRAME_SIZE
	.align		4
.L_1:
        /*000c*/ 	.byte	0x04, 0x11
        /*000e*/ 	.short	(.L_3 - .L_2)
	.align		4
.L_2:
        /*0010*/ 	.word	index@(concat_bwd_f32)
        /*0014*/ 	.word	0x00000000


	//----- nvinfo : EIATTR_REGCOUNT
	.align		4
.L_3:
        /*0018*/ 	.byte	0x04, 0x2f
        /*001a*/ 	.short	(.L_5 - .L_4)
	.align		4
.L_4:
        /*001c*/ 	.word	index@(concat_bwd_f64)
        /*0020*/ 	.word	0x0000000c


	//----- nvinfo : EIATTR_FRAME_SIZE
	.align		4
.L_5:
        /*0024*/ 	.byte	0x04, 0x11
        /*0026*/ 	.short	(.L_7 - .L_6)
	.align		4
.L_6:
        /*0028*/ 	.word	index@(concat_bwd_f64)
        /*002c*/ 	.word	0x00000000


	//----- nvinfo : EIATTR_MIN_STACK_SIZE
	.align		4
.L_7:
        /*0030*/ 	.byte	0x04, 0x12
        /*0032*/ 	.short	(.L_9 - .L_8)
	.align		4
.L_8:
        /*0034*/ 	.word	index@(concat_bwd_f64)
        /*0038*/ 	.word	0x00000000


	//----- nvinfo : EIATTR_MIN_STACK_SIZE
	.align		4
.L_9:
        /*003c*/ 	.byte	0x04, 0x12
        /*003e*/ 	.short	(.L_11 - .L_10)
	.align		4
.L_10:
        /*0040*/ 	.word	index@(concat_bwd_f32)
        /*0044*/ 	.word	0x00000000
.L_11:


//--------------------- .nv.compat                --------------------------
	.section	.nv.compat,"",@"SHT_CUDA_COMPAT_INFO"
	.align	4
        /*0000*/ 	.byte	0x02, 0x09, 0x00, 0x00, 0x02, 0x02, 0x01, 0x00, 0x02, 0x05, 0x05, 0x00, 0x03, 0x07, 0x01, 0x01
        /*0010*/ 	.byte	0x02, 0x03, 0x00, 0x00, 0x02, 0x06, 0x01, 0x00, 0x04, 0x0b, 0x08, 0x00, 0x01, 0x00, 0x00, 0x00
        /*0020*/ 	.byte	0x00, 0x00, 0x00, 0x00


//--------------------- .nv.info.concat_bwd_f64   --------------------------
	.section	.nv.info.concat_bwd_f64,"",@"SHT_CUDA_INFO"
	.sectionflags	@""
	.align	4


	//----- nvinfo : EIATTR_CUDA_API_VERSION
	.align		4
        /*0000*/ 	.byte	0x04, 0x37
        /*0002*/ 	.short	(.L_13 - .L_12)
.L_12:
        /*0004*/ 	.word	0x00000082


	//----- nvinfo : EIATTR_KPARAM_INFO
	.align		4
.L_13:
        /*0008*/ 	.byte	0x04, 0x17
        /*000a*/ 	.short	(.L_15 - .L_14)
.L_14:
        /*000c*/ 	.word	0x00000000
        /*0010*/ 	.short	0x0002
        /*0012*/ 	.short	0x0010
        /*0014*/ 	.byte	0x00, 0xf5, 0x21, 0x00


	//----- nvinfo : EIATTR_KPARAM_INFO
	.align		4
.L_15:
        /*0018*/ 	.byte	0x04, 0x17
        /*001a*/ 	.short	(.L_17 - .L_16)
.L_16:
        /*001c*/ 	.word	0x00000000
        /*0020*/ 	.short	0x0001
        /*0022*/ 	.short	0x0008
        /*0024*/ 	.byte	0x00, 0xf5, 0x21, 0x00


	//----- nvinfo : EIATTR_KPARAM_INFO
	.align		4
.L_17:
        /*0028*/ 	.byte	0x04, 0x17
        /*002a*/ 	.short	(.L_19 - .L_18)
.L_18:
        /*002c*/ 	.word	0x00000000
        /*0030*/ 	.short	0x0000
        /*0032*/ 	.short	0x0000
        /*0034*/ 	.byte	0x00, 0xf0, 0x21, 0x00


	//----- nvinfo : EIATTR_SPARSE_MMA_MASK
	.align		4
.L_19:
        /*0038*/ 	.byte	0x03, 0x50
        /*003a*/ 	.short	0x0000


	//----- nvinfo : EIATTR_MAXREG_COUNT
	.align		4
        /*003c*/ 	.byte	0x03, 0x1b
        /*003e*/ 	.short	0x00ff


	//----- nvinfo : EIATTR_MERCURY_ISA_VERSION
	.align		4
        /*0040*/ 	.byte	0x03, 0x5f
        /*0042*/ 	.short	0x0101


	//----- nvinfo : EIATTR_VRC_CTA_INIT_COUNT
	.align		4
        /*0044*/ 	.byte	0x02, 0x4a
	.zero		1
	.zero		1


	//----- nvinfo : EIATTR_EXIT_INSTR_OFFSETS
	.align		4
        /*0048*/ 	.byte	0x04, 0x1c
        /*004a*/ 	.short	(.L_21 - .L_20)


	//   ....[0]....
.L_20:
        /*004c*/ 	.word	0x00000080


	//   ....[1]....
        /*0050*/ 	.word	0x00000160


	//----- nvinfo : EIATTR_CBANK_PARAM_SIZE
	.align		4
.L_21:
        /*0054*/ 	.byte	0x03, 0x19
        /*0056*/ 	.short	0x0018


	//----- nvinfo : EIATTR_PARAM_CBANK
	.align		4
        /*0058*/ 	.byte	0x04, 0x0a
        /*005a*/ 	.short	(.L_23 - .L_22)
	.align		4
.L_22:
        /*005c*/ 	.word	index@(.nv.constant0.concat_bwd_f64)
        /*0060*/ 	.short	0x0380
        /*0062*/ 	.short	0x0018


	//----- nvinfo : EIATTR_SW_WAR
	.align		4
.L_23:
        /*0064*/ 	.byte	0x04, 0x36
        /*0066*/ 	.short	(.L_25 - .L_24)
.L_24:
        /*0068*/ 	.word	0x00000008
.L_25:


//--------------------- .nv.info.concat_bwd_f32   --------------------------
	.section	.nv.info.concat_bwd_f32,"",@"SHT_CUDA_INFO"
	.sectionflags	@""
	.align	4


	//----- nvinfo : EIATTR_CUDA_API_VERSION
	.align		4
        /*0000*/ 	.byte	0x04, 0x37
        /*0002*/ 	.short	(.L_27 - .L_26)
.L_26:
        /*0004*/ 	.word	0x00000082


	//----- nvinfo : EIATTR_KPARAM_INFO
	.align		4
.L_27:
        /*0008*/ 	.byte	0x04, 0x17
        /*000a*/ 	.short	(.L_29 - .L_28)
.L_28:
        /*000c*/ 	.word	0x00000000
        /*0010*/ 	.short	0x0002
        /*0012*/ 	.short	0x0010
        /*0014*/ 	.byte	0x00, 0xf5, 0x21, 0x00


	//----- nvinfo : EIATTR_KPARAM_INFO
	.align		4
.L_29:
        /*0018*/ 	.byte	0x04, 0x17
        /*001a*/ 	.short	(.L_31 - .L_30)
.L_30:
        /*001c*/ 	.word	0x00000000
        /*0020*/ 	.short	0x0001
        /*0022*/ 	.short	0x0008
        /*0024*/ 	.byte	0x00, 0xf5, 0x21, 0x00


	//----- nvinfo : EIATTR_KPARAM_INFO
	.align		4
.L_31:
        /*0028*/ 	.byte	0x04, 0x17
        /*002a*/ 	.short	(.L_33 - .L_32)
.L_32:
        /*002c*/ 	.word	0x00000000
        /*0030*/ 	.short	0x0000
        /*0032*/ 	.short	0x0000
        /*0034*/ 	.byte	0x00, 0xf0, 0x21, 0x00


	//----- nvinfo : EIATTR_SPARSE_MMA_MASK
	.align		4
.L_33:
        /*0038*/ 	.byte	0x03, 0x50
        /*003a*/ 	.short	0x0000


	//----- nvinfo : EIATTR_MAXREG_COUNT
	.align		4
        /*003c*/ 	.byte	0x03, 0x1b
        /*003e*/ 	.short	0x00ff


	//----- nvinfo : EIATTR_MERCURY_ISA_VERSION
	.align		4
        /*0040*/ 	.byte	0x03, 0x5f
        /*0042*/ 	.short	0x0101


	//----- nvinfo : EIATTR_VRC_CTA_INIT_COUNT
	.align		4
        /*0044*/ 	.byte	0x02, 0x4a
	.zero		1
	.zero		1


	//----- nvinfo : EIATTR_EXIT_INSTR_OFFSETS
	.align		4
        /*0048*/ 	.byte	0x04, 0x1c
        /*004a*/ 	.short	(.L_35 - .L_34)


	//   ....[0]....
.L_34:
        /*004c*/ 	.word	0x00000080


	//   ....[1]....
        /*0050*/ 	.word	0x00000160


	//----- nvinfo : EIATTR_CBANK_PARAM_SIZE
	.align		4
.L_35:
        /*0054*/ 	.byte	0x03, 0x19
        /*0056*/ 	.short	0x0018


	//----- nvinfo : EIATTR_PARAM_CBANK
	.align		4
        /*0058*/ 	.byte	0x04, 0x0a
        /*005a*/ 	.short	(.L_37 - .L_36)
	.align		4
.L_36:
        /*005c*/ 	.word	index@(.nv.constant0.concat_bwd_f32)
        /*0060*/ 	.short	0x0380
        /*0062*/ 	.short	0x0018


	//----- nvinfo : EIATTR_SW_WAR
	.align		4
.L_37:
        /*0064*/ 	.byte	0x04, 0x36
        /*0066*/ 	.short	(.L_39 - .L_38)
.L_38:
        /*0068*/ 	.word	0x00000008
.L_39:


//--------------------- .nv.callgraph             --------------------------
	.section	.nv.callgraph,"",@"SHT_CUDA_CALLGRAPH"
	.align	4
	.sectionentsize	8
	.align		4
        /*0000*/ 	.word	0x00000000
	.align		4
        /*0004*/ 	.word	0xffffffff
	.align		4
        /*0008*/ 	.word	0x00000000
	.align		4
        /*000c*/ 	.word	0xfffffffe
	.align		4
        /*0010*/ 	.word	0x00000000
	.align		4
        /*0014*/ 	.word	0xfffffffd
	.align		4
        /*0018*/ 	.word	0x00000000
	.align		4
        /*001c*/ 	.word	0xfffffffc


//--------------------- .text.concat_bwd_f64      --------------------------
	.section	.text.concat_bwd_f64,"ax",@progbits
	.align	128
        .global         concat_bwd_f64
        .type           concat_bwd_f64,@function
        .size           concat_bwd_f64,(.L_x_2 - concat_bwd_f64)
        .other          concat_bwd_f64,@"STO_CUDA_ENTRY STV_DEFAULT"
concat_bwd_f64:
.text.concat_bwd_f64:
[----:B------:R-:W-:Y:S01]  /*0000*/  LDC R1, c[0x0][0x37c] ;  /* 0x0000df00ff017b82 */ /* 0x000fe20000000800 */
[----:B------:R-:W0:Y:S07]  /*0010*/  S2R R3, SR_TID.X ;  /* 0x0000000000037919 */ /* 0x000e2e0000002100 */
[----:B------:R-:W0:Y:S01]  /*0020*/  S2UR UR4, SR_CTAID.X ;  /* 0x00000000000479c3 */ /* 0x000e220000002500 */
[----:B------:R-:W1:Y:S07]  /*0030*/  LDCU.64 UR6, c[0x0][0x380] ;  /* 0x00007000ff0677ac */ /* 0x000e6e0008000a00 */
[----:B------:R-:W0:Y:S02]  /*0040*/  LDC R0, c[0x0][0x360] ;  /* 0x0000d800ff007b82 */ /* 0x000e240000000800 */
[----:B0-----:R-:W-:-:S05]  /*0050*/  IMAD R0, R0, UR4, R3 ;  /* 0x0000000400007c24 */ /* 0x001fca000f8e0203 */
[----:B-1----:R-:W-:-:S04]  /*0060*/  ISETP.GE.U32.AND P0, PT, R0, UR6, PT ;  /* 0x0000000600007c0c */ /* 0x002fc8000bf06070 */
[----:B------:R-:W-:-:S13]  /*0070*/  ISETP.GE.U32.AND.EX P0, PT, RZ, UR7, PT, P0 ;  /* 0x00000007ff007c0c */ /* 0x000fda000bf06100 */
[----:B------:R-:W-:Y:S05]  /*0080*/  @P0 EXIT ;  /* 0x000000000000094d */ /* 0x000fea0003800000 */
[----:B------:R-:W0:Y:S01]  /*0090*/  LDCU.64 UR6, c[0x0][0x388] ;  /* 0x00007100ff0677ac */ /* 0x000e220008000a00 */
[----:B------:R-:W-:Y:S01]  /*00a0*/  IMAD.SHL.U32 R4, R0, 0x8, RZ ;  /* 0x0000000800047824 */ /* 0x000fe200078e00ff */
[----:B------:R-:W-:Y:S01]  /*00b0*/  SHF.R.U32.HI R0, RZ, 0x1d, R0 ;  /* 0x0000001dff007819 */ /* 0x000fe20000011600 */
[----:B------:R-:W1:Y:S01]  /*00c0*/  LDCU.64 UR8, c[0x0][0x390] ;  /* 0x00007200ff0877ac */ /* 0x000e620008000a00 */
[----:B------:R-:W2:Y:S02]  /*00d0*/  LDCU.64 UR4, c[0x0][0x358] ;  /* 0x00006b00ff0477ac */ /* 0x000ea40008000a00 */
[C---:B0-----:R-:W-:Y:S02]  /*00e0*/  IADD3 R8, P0, PT, R4.reuse, UR6, RZ ;  /* 0x0000000604087c10 */ /* 0x041fe4000ff1e0ff */
[----:B-1----:R-:W-:Y:S02]  /*00f0*/  IADD3 R4, P1, PT, R4, UR8, RZ ;  /* 0x0000000804047c10 */ /* 0x002fe4000ff3e0ff */
[----:B------:R-:W-:-:S02]  /*0100*/  IADD3.X R9, PT, PT, R0, UR7, RZ, P0, !PT ;  /* 0x0000000700097c10 */ /* 0x000fc400087fe4ff */
[----:B------:R-:W-:-:S03]  /*0110*/  IADD3.X R5, PT, PT, R0, UR9, RZ, P1, !PT ;  /* 0x0000000900057c10 */ /* 0x000fc60008ffe4ff */
[----:B--2---:R-:W2:Y:S04]  /*0120*/  LDG.E.64 R2, desc[UR4][R8.64] ;  /* 0x0000000408027981 */ /* 0x004ea8000c1e1b00 */
[----:B------:R-:W2:Y:S02]  /*0130*/  LDG.E.64 R6, desc[UR4][R4.64] ;  /* 0x0000000404067981 */ /* 0x000ea4000c1e1b00 */
[----:B--2---:R-:W-:-:S07]  /*0140*/  DADD R2, R2, R6 ;  /* 0x0000000002027229 */ /* 0x004fce0000000006 */
[----:B------:R-:W-:Y:S01]  /*0150*/  STG.E.64 desc[UR4][R4.64], R2 ;  /* 0x0000000204007986 */ /* 0x000fe2000c101b04 */
[----:B------:R-:W-:Y:S05]  /*0160*/  EXIT ;  /* 0x000000000000794d */ /* 0x000fea0003800000 */
.L_x_0:
[----:B------:R-:W-:-:S00]  /*0170*/  BRA `(.L_x_0) ;  /* 0xfffffffc00fc7947 */ /* 0x000fc0000383ffff */
[----:B------:R-:W-:-:S00]  /*0180*/  NOP ;  /* 0x0000000000007918 */ /* 0x000fc00000000000 */
[----:B------:R-:W-:-:S00]  /*0190*/  NOP ;  /* 0x0000000000007918 */ /* 0x000fc00000000000 */
[----:B------:R-:W-:-:S00]  /*01a0*/  NOP ;  /* 0x0000000000007918 */ /* 0x000fc00000000000 */
[----:B------:R-:W-:-:S00]  /*01b0*/  NOP ;  /* 0x0000000000007918 */ /* 0x000fc00000000000 */
[----:B------:R-:W-:-:S00]  /*01c0*/  NOP ;  /* 0x0000000000007918 */ /* 0x000fc00000000000 */
[----:B------:R-:W-:-:S00]  /*01d0*/  NOP ;  /* 0x0000000000007918 */ /* 0x000fc00000000000 */
[----:B------:R-:W-:-:S00]  /*01e0*/  NOP ;  /* 0x0000000000007918 */ /* 0x000fc00000000000 */
[----:B------:R-:W-:-:S00]  /*01f0*/  NOP ;  /* 0x0000000000007918 */ /* 0x000fc00000000000 */
.L_x_2:


//--------------------- .text.concat_bwd_f32      --------------------------
	.section	.text.concat_bwd_f32,"ax",@progbits
	.align	128
        .global         concat_bwd_f32
        .type           concat_bwd_f32,@function
        .size           concat_bwd_f32,(.L_x_3 - concat_bwd_f32)
        .other          concat_bwd_f32,@"STO_CUDA_ENTRY STV_DEFAULT"
concat_bwd_f32:
.text.concat_bwd_f32:
        /* <DEDUP_REMOVED lines=18> */
[----:B--2---:R-:W2:Y:S04]  /*0120*/  LDG.E R4, desc[UR4][R4.64] ;  /* 0x0000000404047981 */ /* 0x004ea8000c1e1900 */
[----:B------:R-:W2:Y:S02]  /*0130*/  LDG.E R7, desc[UR4][R2.64] ;  /* 0x0000000402077981 */ /* 0x000ea4000c1e1900 */
[----:B--2---:R-:W-:-:S05]  /*0140*/  FADD R7, R4, R7 ;  /* 0x0000000704077221 */ /* 0x004fca0000000000 */
[----:B------:R-:W-:Y:S01]  /*0150*/  STG.E desc[UR4][R2.64], R7 ;  /* 0x0000000702007986 */ /* 0x000fe2000c101904 */
[----:B------:R-:W-:Y:S05]  /*0160*/  EXIT ;  /* 0x000000000000794d */ /* 0x000fea0003800000 */
.L_x_1:
        /* <DEDUP_REMOVED lines=9> */
.L_x_3:


//--------------------- .nv.shared.reserved.0     --------------------------
	.section	.nv.shared.reserved.0,"aw",@nobits
	.weak		__nv_reservedSMEM_offset_0_alias
	.size		__nv_reservedSMEM_offset_0_alias, 0, 64
	.other		__nv_reservedSMEM_offset_0_alias,@"STO_CUDA_RESERVED_SHARED STV_DEFAULT"
__nv_reservedSMEM_offset_0_alias:
	.zero		0
	.zero		64


//--------------------- .nv.constant0.concat_bwd_f64 --------------------------
	.section	.nv.constant0.concat_bwd_f64,"a",@progbits
	.sectionflags	@""
	.align	4
.nv.constant0.concat_bwd_f64:
	.zero		920


//--------------------- .nv.constant0.concat_bwd_f32 --------------------------
	.section	.nv.constant0.concat_bwd_f32,"a",@progbits
	.sectionflags	@""
	.align	4
.nv.constant0.concat_bwd_f32:
	.zero		920


//--------------------- SYMBOLS --------------------------

	.type		.nv.reservedSmem.offset0,@object
	.size		.nv.reservedSmem.offset0,0x4
